//
// Generated by NVIDIA NVVM Compiler
//
// Compiler Build ID: CL-36424714
// Cuda compilation tools, release 13.0, V13.0.88
// Based on NVVM 20.0.0
//

.version 9.0
.target sm_100
.address_size 64

	// .globl	_Z11colorToGrayPKcPhii

.visible .entry _Z11colorToGrayPKcPhii(
	.param .u64 .ptr .align 1 _Z11colorToGrayPKcPhii_param_0,
	.param .u64 .ptr .align 1 _Z11colorToGrayPKcPhii_param_1,
	.param .u32 _Z11colorToGrayPKcPhii_param_2,
	.param .u32 _Z11colorToGrayPKcPhii_param_3
)
{
	.reg .pred 	%p<4>;
	.reg .b16 	%rs<4>;
	.reg .b32 	%r<16>;
	.reg .b32 	%f<7>;
	.reg .b64 	%rd<9>;

	ld.param.u64 	%rd1, [_Z11colorToGrayPKcPhii_param_0];
	ld.param.u64 	%rd2, [_Z11colorToGrayPKcPhii_param_1];
	ld.param.u32 	%r3, [_Z11colorToGrayPKcPhii_param_2];
	ld.param.u32 	%r4, [_Z11colorToGrayPKcPhii_param_3];
	mov.u32 	%r6, %tid.x;
	mov.u32 	%r7, %ctaid.x;
	mov.u32 	%r8, %ntid.x;
	mad.lo.s32 	%r1, %r7, %r8, %r6;
	mov.u32 	%r9, %tid.y;
	mov.u32 	%r10, %ctaid.y;
	mov.u32 	%r11, %ntid.y;
	mad.lo.s32 	%r12, %r10, %r11, %r9;
	setp.ge.s32 	%p1, %r1, %r3;
	setp.ge.s32 	%p2, %r12, %r4;
	or.pred  	%p3, %p1, %p2;
	@%p3 bra 	$L__BB0_2;
	cvta.to.global.u64 	%rd3, %rd1;
	cvta.to.global.u64 	%rd4, %rd2;
	mad.lo.s32 	%r13, %r3, %r12, %r1;
	mul.lo.s32 	%r14, %r13, 3;
	cvt.s64.s32 	%rd5, %r14;
	add.s64 	%rd6, %rd3, %rd5;
	ld.global.u8 	%rs1, [%rd6];
	ld.global.u8 	%rs2, [%rd6+2];
	ld.global.u8 	%rs3, [%rd6+3];
	cvt.rn.f32.u16 	%f1, %rs1;
	cvt.rn.f32.u16 	%f2, %rs2;
	mul.f32 	%f3, %f2, 0f3F35C28F;
	fma.rn.f32 	%f4, %f1, 0f3E570A3D, %f3;
	cvt.rn.f32.u16 	%f5, %rs3;
	fma.rn.f32 	%f6, %f5, 0f3D8F5C29, %f4;
	cvt.rzi.u32.f32 	%r15, %f6;
	cvt.s64.s32 	%rd7, %r13;
	add.s64 	%rd8, %rd4, %rd7;
	st.global.u8 	[%rd8], %r15;
$L__BB0_2:
	ret;

}


// ===== COMPILED SASS (sm_100) =====

	.target	sm_100

	.elftype	@"ET_EXEC"


//--------------------- .note.nv.tkinfo           --------------------------
	.section	.note.nv.tkinfo,"",@"SHT_NOTE"
	.sectionflags	@"SHF_NOTE_NV_TKINFO"
	.tkinfo
        /*0018*/ 	.word	0x00000002
        /*0030*/ 	.string	""
        /*0030*/ 	.string	"ptxas"
        /*0030*/ 	.string	"Cuda compilation tools, release 13.0, V13.0.88"
        /*0030*/ 	.string	"Build cuda_13.0.r13.0/compiler.36424714_0"
        /*0030*/ 	.string	"-arch sm_100 -m 64 "



//--------------------- .note.nv.cuinfo           --------------------------
	.section	.note.nv.cuinfo,"",@"SHT_NOTE"
	.sectionflags	@"SHF_NOTE_NV_CUINFO"
        /*0018*/ 	.short	0x0002
        /*001a*/ 	.short	0x0064
        /*001c*/ 	.short	0x0082
	.zero		2


//--------------------- .nv.info                  --------------------------
	.section	.nv.info,"",@"SHT_CUDA_INFO"
	.align	4


	//----- nvinfo : EIATTR_REGCOUNT
	.align		4
        /*0000*/ 	.byte	0x04, 0x2f
        /*0002*/ 	.short	(.L_1 - .L_0)
	.align		4
.L_0:
        /*0004*/ 	.word	index@(_Z11colorToGrayPKcPhii)
        /*0008*/ 	.word	0x0000000a


	//----- nvinfo : EIATTR_FRAME_SIZE
	.align		4
.L_1:
        /*000c*/ 	.byte	0x04, 0x11
        /*000e*/ 	.short	(.L_3 - .L_2)
	.align		4
.L_2:
        /*0010*/ 	.word	index@(_Z11colorToGrayPKcPhii)
        /*0014*/ 	.word	0x00000000


	//----- nvinfo : EIATTR_MIN_STACK_SIZE
	.align		4
.L_3:
        /*0018*/ 	.byte	0x04, 0x12
        /*001a*/ 	.short	(.L_5 - .L_4)
	.align		4
.L_4:
        /*001c*/ 	.word	index@(_Z11colorToGrayPKcPhii)
        /*0020*/ 	.word	0x00000000
.L_5:


//--------------------- .nv.compat                --------------------------
	.section	.nv.compat,"",@"SHT_CUDA_COMPAT_INFO"
	.align	4
        /*0000*/ 	.byte	0x02, 0x09, 0x00, 0x00, 0x02, 0x02, 0x01, 0x00, 0x02, 0x05, 0x05, 0x00, 0x03, 0x07, 0x01, 0x01
        /*0010*/ 	.byte	0x02, 0x03, 0x00, 0x00, 0x02, 0x06, 0x01, 0x00, 0x04, 0x0b, 0x08, 0x00, 0x09, 0x00, 0x00, 0x00
        /*0020*/ 	.byte	0x00, 0x00, 0x00, 0x00


//--------------------- .nv.info._Z11colorToGrayPKcPhii --------------------------
	.section	.nv.info._Z11colorToGrayPKcPhii,"",@"SHT_CUDA_INFO"
	.sectionflags	@""
	.align	4


	//----- nvinfo : EIATTR_CUDA_API_VERSION
	.align		4
        /*0000*/ 	.byte	0x04, 0x37
        /*0002*/ 	.short	(.L_7 - .L_6)
.L_6:
        /*0004*/ 	.word	0x00000082


	//----- nvinfo : EIATTR_KPARAM_INFO
	.align		4
.L_7:
        /*0008*/ 	.byte	0x04, 0x17
        /*000a*/ 	.short	(.L_9 - .L_8)
.L_8:
        /*000c*/ 	.word	0x00000000
        /*0010*/ 	.short	0x0003
        /*0012*/ 	.short	0x0014
        /*0014*/ 	.byte	0x00, 0xf0, 0x11, 0x00


	//----- nvinfo : EIATTR_KPARAM_INFO
	.align		4
.L_9:
        /*0018*/ 	.byte	0x04, 0x17
        /*001a*/ 	.short	(.L_11 - .L_10)
.L_10:
        /*001c*/ 	.word	0x00000000
        /*0020*/ 	.short	0x0002
        /*0022*/ 	.short	0x0010
        /*0024*/ 	.byte	0x00, 0xf0, 0x11, 0x00


	//----- nvinfo : EIATTR_KPARAM_INFO
	.align		4
.L_11:
        /*0028*/ 	.byte	0x04, 0x17
        /*002a*/ 	.short	(.L_13 - .L_12)
.L_12:
        /*002c*/ 	.word	0x00000000
        /*0030*/ 	.short	0x0001
        /*0032*/ 	.short	0x0008
        /*0034*/ 	.byte	0x00, 0xf5, 0x21, 0x00


	//----- nvinfo : EIATTR_KPARAM_INFO
	.align		4
.L_13:
        /*0038*/ 	.byte	0x04, 0x17
        /*003a*/ 	.short	(.L_15 - .L_14)
.L_14:
        /*003c*/ 	.word	0x00000000
        /*0040*/ 	.short	0x0000
        /*0042*/ 	.short	0x0000
        /*0044*/ 	.byte	0x00, 0xf5, 0x21, 0x00


	//----- nvinfo : EIATTR_SPARSE_MMA_MASK
	.align		4
.L_15:
        /*0048*/ 	.byte	0x03, 0x50
        /*004a*/ 	.short	0x0000


	//----- nvinfo : EIATTR_MAXREG_COUNT
	.align		4
        /*004c*/ 	.byte	0x03, 0x1b
        /*004e*/ 	.short	0x00ff


	//----- nvinfo : EIATTR_MERCURY_ISA_VERSION
	.align		4
        /*0050*/ 	.byte	0x03, 0x5f
        /*0052*/ 	.short	0x0101


	//----- nvinfo : EIATTR_VRC_CTA_INIT_COUNT
	.align		4
        /*0054*/ 	.byte	0x02, 0x4a
	.zero		1
	.zero		1


	//----- nvinfo : EIATTR_EXIT_INSTR_OFFSETS
	.align		4
        /*0058*/ 	.byte	0x04, 0x1c
        /*005a*/ 	.short	(.L_17 - .L_16)


	//   ....[0]....
.L_16:
        /*005c*/ 	.word	0x000000c0


	//   ....[1]....
        /*0060*/ 	.word	0x00000200


	//----- nvinfo : EIATTR_CBANK_PARAM_SIZE
	.align		4
.L_17:
        /*0064*/ 	.byte	0x03, 0x19
        /*0066*/ 	.short	0x0018


	//----- nvinfo : EIATTR_PARAM_CBANK
	.align		4
        /*0068*/ 	.byte	0x04, 0x0a
        /*006a*/ 	.short	(.L_19 - .L_18)
	.align		4
.L_18:
        /*006c*/ 	.word	index@(.nv.constant0._Z11colorToGrayPKcPhii)
        /*0070*/ 	.short	0x0380
        /*0072*/ 	.short	0x0018


	//----- nvinfo : EIATTR_SW_WAR
	.align		4
.L_19:
        /*0074*/ 	.byte	0x04, 0x36
        /*0076*/ 	.short	(.L_21 - .L_20)
.L_20:
        /*0078*/ 	.word	0x00000008
.L_21:


//--------------------- .nv.callgraph             --------------------------
	.section	.nv.callgraph,"",@"SHT_CUDA_CALLGRAPH"
	.align	4
	.sectionentsize	8
	.align		4
        /*0000*/ 	.word	0x00000000
	.align		4
        /*0004*/ 	.word	0xffffffff
	.align		4
        /*0008*/ 	.word	0x00000000
	.align		4
        /*000c*/ 	.word	0xfffffffe
	.align		4
        /*0010*/ 	.word	0x00000000
	.align		4
        /*0014*/ 	.word	0xfffffffd
	.align		4
        /*0018*/ 	.word	0x00000000
	.align		4
        /*001c*/ 	.word	0xfffffffc


//--------------------- .text._Z11colorToGrayPKcPhii --------------------------
	.section	.text._Z11colorToGrayPKcPhii,"ax",@progbits
	.align	128
        .global         _Z11colorToGrayPKcPhii
        .type           _Z11colorToGrayPKcPhii,@function
        .size           _Z11colorToGrayPKcPhii,(.L_x_1 - _Z11colorToGrayPKcPhii)
        .other          _Z11colorToGrayPKcPhii,@"STO_CUDA_ENTRY STV_DEFAULT"
_Z11colorToGrayPKcPhii:
.text._Z11colorToGrayPKcPhii:
[----:B------:R-:W-:Y:S01]  /*0000*/  LDC R1, c[0x0][0x37c] ;  /* 0x0000df00ff017b82 */ /* 0x000fe20000000800 */
[----:B------:R-:W0:Y:S07]  /*0010*/  S2R R3, SR_TID.Y ;  /* 0x0000000000037919 */ /* 0x000e2e0000002200 */
[----:B------:R-:W1:Y:S01]  /*0020*/  LDC R5, c[0x0][0x360] ;  /* 0x0000d800ff057b82 */ /* 0x000e620000000800 */
[----:B------:R-:W2:Y:S01]  /*0030*/  LDCU.64 UR6, c[0x0][0x390] ;  /* 0x00007200ff0677ac */ /* 0x000ea20008000a00 */
[----:B------:R-:W1:Y:S06]  /*0040*/  S2R R0, SR_TID.X ;  /* 0x0000000000007919 */ /* 0x000e6c0000002100 */
[----:B------:R-:W0:Y:S08]  /*0050*/  S2UR UR5, SR_CTAID.Y ;  /* 0x00000000000579c3 */ /* 0x000e300000002600 */
[----:B------:R-:W0:Y:S08]  /*0060*/  LDC R2, c[0x0][0x364] ;  /* 0x0000d900ff027b82 */ /* 0x000e300000000800 */
[----:B------:R-:W1:Y:S01]  /*0070*/  S2UR UR4, SR_CTAID.X ;  /* 0x00000000000479c3 */ /* 0x000e620000002500 */
[----:B0-----:R-:W-:-:S05]  /*0080*/  IMAD R3, R2, UR5, R3 ;  /* 0x0000000502037c24 */ /* 0x001fca000f8e0203 */
[----:B--2---:R-:W-:Y:S01]  /*0090*/  ISETP.GE.AND P0, PT, R3, UR7, PT ;  /* 0x0000000703007c0c */ /* 0x004fe2000bf06270 */
[----:B-1----:R-:W-:-:S05]  /*00a0*/  IMAD R0, R5, UR4, R0 ;  /* 0x0000000405007c24 */ /* 0x002fca000f8e0200 */
[----:B------:R-:W-:-:S13]  /*00b0*/  ISETP.GE.OR P0, PT, R0, UR6, P0 ;  /* 0x0000000600007c0c */ /* 0x000fda0008706670 */
[----:B------:R-:W-:Y:S05]  /*00c0*/  @P0 EXIT ;  /* 0x000000000000094d */ /* 0x000fea0003800000 */
[----:B------:R-:W0:Y:S01]  /*00d0*/  LDCU.128 UR8, c[0x0][0x380] ;  /* 0x00007000ff0877ac */ /* 0x000e220008000c00 */
[----:B------:R-:W-:Y:S01]  /*00e0*/  IMAD R0, R3, UR6, R0 ;  /* 0x0000000603007c24 */ /* 0x000fe2000f8e0200 */
[----:B------:R-:W1:Y:S03]  /*00f0*/  LDCU.64 UR4, c[0x0][0x358] ;  /* 0x00006b00ff0477ac */ /* 0x000e660008000a00 */
[----:B------:R-:W-:-:S05]  /*0100*/  IMAD R3, R0, 0x3, RZ ;  /* 0x0000000300037824 */ /* 0x000fca00078e02ff */
[----:B0-----:R-:W-:-:S04]  /*0110*/  IADD3 R2, P0, PT, R3, UR8, RZ ;  /* 0x0000000803027c10 */ /* 0x001fc8000ff1e0ff */
[----:B------:R-:W-:-:S05]  /*0120*/  LEA.HI.X.SX32 R3, R3, UR9, 0x1, P0 ;  /* 0x0000000903037c11 */ /* 0x000fca00080f0eff */
[----:B-1----:R-:W2:Y:S04]  /*0130*/  LDG.E.U8 R5, desc[UR4][R2.64+0x2] ;  /* 0x0000020402057981 */ /* 0x002ea8000c1e1100 */
[----:B------:R-:W3:Y:S04]  /*0140*/  LDG.E.U8 R4, desc[UR4][R2.64] ;  /* 0x0000000402047981 */ /* 0x000ee8000c1e1100 */
[----:B------:R-:W4:Y:S01]  /*0150*/  LDG.E.U8 R6, desc[UR4][R2.64+0x3] ;  /* 0x0000030402067981 */ /* 0x000f22000c1e1100 */
[----:B--2---:R-:W-:Y:S02]  /*0160*/  I2FP.F32.U32 R5, R5 ;  /* 0x0000000500057245 */ /* 0x004fe40000201000 */
[----:B---3--:R-:W-:-:S03]  /*0170*/  I2FP.F32.U32 R4, R4 ;  /* 0x0000000400047245 */ /* 0x008fc60000201000 */
[----:B------:R-:W-:Y:S01]  /*0180*/  FMUL R5, R5, 0.70999997854232788086 ;  /* 0x3f35c28f05057820 */ /* 0x000fe20000400000 */
[----:B----4-:R-:W-:-:S03]  /*0190*/  I2FP.F32.U32 R7, R6 ;  /* 0x0000000600077245 */ /* 0x010fc60000201000 */
[----:B------:R-:W-:-:S04]  /*01a0*/  FFMA R4, R4, 0.20999999344348907471, R5 ;  /* 0x3e570a3d04047823 */ /* 0x000fc80000000005 */
[----:B------:R-:W-:Y:S01]  /*01b0*/  FFMA R7, R7, 0.070000000298023223877, R4 ;  /* 0x3d8f5c2907077823 */ /* 0x000fe20000000004 */
[----:B------:R-:W-:-:S04]  /*01c0*/  IADD3 R4, P0, PT, R0, UR10, RZ ;  /* 0x0000000a00047c10 */ /* 0x000fc8000ff1e0ff */
[----:B------:R-:W-:Y:S01]  /*01d0*/  LEA.HI.X.SX32 R5, R0, UR11, 0x1, P0 ;  /* 0x0000000b00057c11 */ /* 0x000fe200080f0eff */
[----:B------:R-:W0:Y:S04]  /*01e0*/  F2I.U32.TRUNC.NTZ R7, R7 ;  /* 0x0000000700077305 */ /* 0x000e28000020f000 */
[----:B0-----:R-:W-:Y:S01]  /*01f0*/  STG.E.U8 desc[UR4][R4.64], R7 ;  /* 0x0000000704007986 */ /* 0x001fe2000c101104 */
[----:B------:R-:W-:Y:S05]  /*0200*/  EXIT ;  /* 0x000000000000794d */ /* 0x000fea0003800000 */
.L_x_0:
[----:B------:R-:W-:-:S00]  /*0210*/  BRA `(.L_x_0) ;  /* 0xfffffffc00fc7947 */ /* 0x000fc0000383ffff */
[----:B------:R-:W-:-:S00]  /*0220*/  NOP ;  /* 0x0000000000007918 */ /* 0x000fc00000000000 */
        /* <DEDUP_REMOVED lines=13> */
.L_x_1:


//--------------------- .nv.shared.reserved.0     --------------------------
	.section	.nv.shared.reserved.0,"aw",@nobits
	.weak		__nv_reservedSMEM_offset_0_alias
	.size		__nv_reservedSMEM_offset_0_alias, 0, 64
	.other		__nv_reservedSMEM_offset_0_alias,@"STO_CUDA_RESERVED_SHARED STV_DEFAULT"
__nv_reservedSMEM_offset_0_alias:
	.zero		0
	.zero		64


//--------------------- .nv.constant0._Z11colorToGrayPKcPhii --------------------------
	.section	.nv.constant0._Z11colorToGrayPKcPhii,"a",@progbits
	.sectionflags	@""
	.align	4
.nv.constant0._Z11colorToGrayPKcPhii:
	.zero		920


//--------------------- SYMBOLS --------------------------

	.type		.nv.reservedSmem.offset0,@object
	.size		.nv.reservedSmem.offset0,0x4
